//
// Generated by NVIDIA NVVM Compiler
//
// Compiler Build ID: CL-36424714
// Cuda compilation tools, release 13.0, V13.0.88
// Based on NVVM 20.0.0
//

.version 9.0
.target sm_100
.address_size 64

	// .globl	_Z3DotPiS_S_
.extern .func  (.param .b32 func_retval0) vprintf
(
	.param .b64 vprintf_param_0,
	.param .b64 vprintf_param_1
)
;
// _ZZ3DotPiS_S_E4temp has been demoted
.global .align 1 .b8 $str[30] = {115, 117, 109, 32, 67, 97, 108, 99, 117, 108, 97, 116, 101, 100, 32, 111, 110, 32, 68, 101, 118, 105, 99, 101, 58, 32, 37, 100, 10};

.visible .entry _Z3DotPiS_S_(
	.param .u64 .ptr .align 1 _Z3DotPiS_S__param_0,
	.param .u64 .ptr .align 1 _Z3DotPiS_S__param_1,
	.param .u64 .ptr .align 1 _Z3DotPiS_S__param_2
)
{
	.local .align 8 .b8 	__local_depot0[8];
	.reg .b64 	%SP;
	.reg .b64 	%SPL;
	.reg .pred 	%p<2>;
	.reg .b32 	%r<29>;
	.reg .b64 	%rd<14>;
	// demoted variable
	.shared .align 4 .b8 _ZZ3DotPiS_S_E4temp[40];
	mov.u64 	%SPL, __local_depot0;
	cvta.local.u64 	%SP, %SPL;
	ld.param.u64 	%rd2, [_Z3DotPiS_S__param_0];
	ld.param.u64 	%rd3, [_Z3DotPiS_S__param_1];
	ld.param.u64 	%rd1, [_Z3DotPiS_S__param_2];
	cvta.to.global.u64 	%rd4, %rd3;
	cvta.to.global.u64 	%rd5, %rd2;
	mov.u32 	%r1, %tid.x;
	mul.wide.u32 	%rd6, %r1, 4;
	add.s64 	%rd7, %rd5, %rd6;
	ld.global.u32 	%r2, [%rd7];
	add.s64 	%rd8, %rd4, %rd6;
	ld.global.u32 	%r3, [%rd8];
	mul.lo.s32 	%r4, %r3, %r2;
	shl.b32 	%r5, %r1, 2;
	mov.u32 	%r6, _ZZ3DotPiS_S_E4temp;
	add.s32 	%r7, %r6, %r5;
	st.shared.u32 	[%r7], %r4;
	bar.sync 	0;
	setp.ne.s32 	%p1, %r1, 0;
	@%p1 bra 	$L__BB0_2;
	add.u64 	%rd9, %SP, 0;
	add.u64 	%rd10, %SPL, 0;
	cvta.to.global.u64 	%rd11, %rd1;
	ld.shared.u32 	%r8, [_ZZ3DotPiS_S_E4temp];
	ld.shared.u32 	%r9, [_ZZ3DotPiS_S_E4temp+4];
	add.s32 	%r10, %r9, %r8;
	ld.shared.u32 	%r11, [_ZZ3DotPiS_S_E4temp+8];
	add.s32 	%r12, %r11, %r10;
	ld.shared.u32 	%r13, [_ZZ3DotPiS_S_E4temp+12];
	add.s32 	%r14, %r13, %r12;
	ld.shared.u32 	%r15, [_ZZ3DotPiS_S_E4temp+16];
	add.s32 	%r16, %r15, %r14;
	ld.shared.u32 	%r17, [_ZZ3DotPiS_S_E4temp+20];
	add.s32 	%r18, %r17, %r16;
	ld.shared.u32 	%r19, [_ZZ3DotPiS_S_E4temp+24];
	add.s32 	%r20, %r19, %r18;
	ld.shared.u32 	%r21, [_ZZ3DotPiS_S_E4temp+28];
	add.s32 	%r22, %r21, %r20;
	ld.shared.u32 	%r23, [_ZZ3DotPiS_S_E4temp+32];
	add.s32 	%r24, %r23, %r22;
	ld.shared.u32 	%r25, [_ZZ3DotPiS_S_E4temp+36];
	add.s32 	%r26, %r25, %r24;
	st.global.u32 	[%rd11], %r26;
	st.local.u32 	[%rd10], %r26;
	mov.u64 	%rd12, $str;
	cvta.global.u64 	%rd13, %rd12;
	{ // callseq 0, 0
	.param .b64 param0;
	st.param.b64 	[param0], %rd13;
	.param .b64 param1;
	st.param.b64 	[param1], %rd9;
	.param .b32 retval0;
	call.uni (retval0), 
	vprintf, 
	(
	param0, 
	param1
	);
	ld.param.b32 	%r27, [retval0];
	} // callseq 0
$L__BB0_2:
	ret;

}


// ===== COMPILED SASS (sm_100) =====

	.target	sm_100

	.elftype	@"ET_EXEC"


//--------------------- .note.nv.tkinfo           --------------------------
	.section	.note.nv.tkinfo,"",@"SHT_NOTE"
	.sectionflags	@"SHF_NOTE_NV_TKINFO"
	.tkinfo
        /*0018*/ 	.word	0x00000002
        /*0030*/ 	.string	""
        /*0030*/ 	.string	"ptxas"
        /*0030*/ 	.string	"Cuda compilation tools, release 13.0, V13.0.88"
        /*0030*/ 	.string	"Build cuda_13.0.r13.0/compiler.36424714_0"
        /*0030*/ 	.string	"-arch sm_100 -m 64 "



//--------------------- .note.nv.cuinfo           --------------------------
	.section	.note.nv.cuinfo,"",@"SHT_NOTE"
	.sectionflags	@"SHF_NOTE_NV_CUINFO"
        /*0018*/ 	.short	0x0002
        /*001a*/ 	.short	0x0064
        /*001c*/ 	.short	0x0082
	.zero		2


//--------------------- .nv.info                  --------------------------
	.section	.nv.info,"",@"SHT_CUDA_INFO"
	.align	4


	//----- nvinfo : EIATTR_REGCOUNT
	.align		4
        /*0000*/ 	.byte	0x04, 0x2f
        /*0002*/ 	.short	(.L_2 - .L_1)
	.align		4
.L_1:
        /*0004*/ 	.word	index@(_Z3DotPiS_S_)
        /*0008*/ 	.word	0x00000018


	//----- nvinfo : EIATTR_FRAME_SIZE
	.align		4
.L_2:
        /*000c*/ 	.byte	0x04, 0x11
        /*000e*/ 	.short	(.L_4 - .L_3)
	.align		4
.L_3:
        /*0010*/ 	.word	index@(_Z3DotPiS_S_)
        /*0014*/ 	.word	0x00000008


	//----- nvinfo : EIATTR_MIN_STACK_SIZE
	.align		4
.L_4:
        /*0018*/ 	.byte	0x04, 0x12
        /*001a*/ 	.short	(.L_6 - .L_5)
	.align		4
.L_5:
        /*001c*/ 	.word	index@(_Z3DotPiS_S_)
        /*0020*/ 	.word	0x00000008
.L_6:


//--------------------- .nv.compat                --------------------------
	.section	.nv.compat,"",@"SHT_CUDA_COMPAT_INFO"
	.align	4
        /*0000*/ 	.byte	0x02, 0x09, 0x00, 0x00, 0x02, 0x02, 0x01, 0x00, 0x02, 0x05, 0x05, 0x00, 0x03, 0x07, 0x01, 0x01
        /*0010*/ 	.byte	0x02, 0x03, 0x00, 0x00, 0x02, 0x06, 0x01, 0x00, 0x04, 0x0b, 0x08, 0x00, 0x09, 0x00, 0x00, 0x00
        /*0020*/ 	.byte	0x00, 0x00, 0x00, 0x00


//--------------------- .nv.info._Z3DotPiS_S_     --------------------------
	.section	.nv.info._Z3DotPiS_S_,"",@"SHT_CUDA_INFO"
	.sectionflags	@""
	.align	4


	//----- nvinfo : EIATTR_CUDA_API_VERSION
	.align		4
        /*0000*/ 	.byte	0x04, 0x37
        /*0002*/ 	.short	(.L_8 - .L_7)
.L_7:
        /*0004*/ 	.word	0x00000082


	//----- nvinfo : EIATTR_KPARAM_INFO
	.align		4
.L_8:
        /*0008*/ 	.byte	0x04, 0x17
        /*000a*/ 	.short	(.L_10 - .L_9)
.L_9:
        /*000c*/ 	.word	0x00000000
        /*0010*/ 	.short	0x0002
        /*0012*/ 	.short	0x0010
        /*0014*/ 	.byte	0x00, 0xf5, 0x21, 0x00


	//----- nvinfo : EIATTR_KPARAM_INFO
	.align		4
.L_10:
        /*0018*/ 	.byte	0x04, 0x17
        /*001a*/ 	.short	(.L_12 - .L_11)
.L_11:
        /*001c*/ 	.word	0x00000000
        /*0020*/ 	.short	0x0001
        /*0022*/ 	.short	0x0008
        /*0024*/ 	.byte	0x00, 0xf5, 0x21, 0x00


	//----- nvinfo : EIATTR_KPARAM_INFO
	.align		4
.L_12:
        /*0028*/ 	.byte	0x04, 0x17
        /*002a*/ 	.short	(.L_14 - .L_13)
.L_13:
        /*002c*/ 	.word	0x00000000
        /*0030*/ 	.short	0x0000
        /*0032*/ 	.short	0x0000
        /*0034*/ 	.byte	0x00, 0xf5, 0x21, 0x00


	//----- nvinfo : EIATTR_SPARSE_MMA_MASK
	.align		4
.L_14:
        /*0038*/ 	.byte	0x03, 0x50
        /*003a*/ 	.short	0x0000


	//----- nvinfo : EIATTR_MAXREG_COUNT
	.align		4
        /*003c*/ 	.byte	0x03, 0x1b
        /*003e*/ 	.short	0x00ff


	//----- nvinfo : EIATTR_NUM_BARRIERS
	.align		4
        /*0040*/ 	.byte	0x02, 0x4c
        /*0042*/ 	.byte	0x01
	.zero		1


	//----- nvinfo : EIATTR_EXTERNS
	.align		4
        /*0044*/ 	.byte	0x04, 0x0f
        /*0046*/ 	.short	(.L_16 - .L_15)


	//   ....[0]....
	.align		4
.L_15:
        /*0048*/ 	.word	index@(vprintf)


	//----- nvinfo : EIATTR_MERCURY_ISA_VERSION
	.align		4
.L_16:
        /*004c*/ 	.byte	0x03, 0x5f
        /*004e*/ 	.short	0x0101


	//----- nvinfo : EIATTR_VRC_CTA_INIT_COUNT
	.align		4
        /*0050*/ 	.byte	0x02, 0x4a
	.zero		1
	.zero		1


	//----- nvinfo : EIATTR_SYSCALL_OFFSETS
	.align		4
        /*0054*/ 	.byte	0x04, 0x46
        /*0056*/ 	.short	(.L_18 - .L_17)


	//   ....[0]....
.L_17:
        /*0058*/ 	.word	0x00000280


	//----- nvinfo : EIATTR_EXIT_INSTR_OFFSETS
	.align		4
.L_18:
        /*005c*/ 	.byte	0x04, 0x1c
        /*005e*/ 	.short	(.L_20 - .L_19)


	//   ....[0]....
.L_19:
        /*0060*/ 	.word	0x00000160


	//   ....[1]....
        /*0064*/ 	.word	0x00000290


	//----- nvinfo : EIATTR_CRS_STACK_SIZE
	.align		4
.L_20:
        /*0068*/ 	.byte	0x04, 0x1e
        /*006a*/ 	.short	(.L_22 - .L_21)
.L_21:
        /*006c*/ 	.word	0x00000000


	//----- nvinfo : EIATTR_CBANK_PARAM_SIZE
	.align		4
.L_22:
        /*0070*/ 	.byte	0x03, 0x19
        /*0072*/ 	.short	0x0018


	//----- nvinfo : EIATTR_PARAM_CBANK
	.align		4
        /*0074*/ 	.byte	0x04, 0x0a
        /*0076*/ 	.short	(.L_24 - .L_23)
	.align		4
.L_23:
        /*0078*/ 	.word	index@(.nv.constant0._Z3DotPiS_S_)
        /*007c*/ 	.short	0x0380
        /*007e*/ 	.short	0x0018


	//----- nvinfo : EIATTR_SW_WAR
	.align		4
.L_24:
        /*0080*/ 	.byte	0x04, 0x36
        /*0082*/ 	.short	(.L_26 - .L_25)
.L_25:
        /*0084*/ 	.word	0x00000008
.L_26:


//--------------------- .nv.callgraph             --------------------------
	.section	.nv.callgraph,"",@"SHT_CUDA_CALLGRAPH"
	.align	4
	.sectionentsize	8
	.align		4
        /*0000*/ 	.word	0x00000000
	.align		4
        /*0004*/ 	.word	0xffffffff
	.align		4
        /*0008*/ 	.word	index@(_Z3DotPiS_S_)
	.align		4
        /*000c*/ 	.word	index@(vprintf)
	.align		4
        /*0010*/ 	.word	0x00000000
	.align		4
        /*0014*/ 	.word	0xfffffffe
	.align		4
        /*0018*/ 	.word	0x00000000
	.align		4
        /*001c*/ 	.word	0xfffffffd
	.align		4
        /*0020*/ 	.word	0x00000000
	.align		4
        /*0024*/ 	.word	0xfffffffc


//--------------------- .nv.constant4             --------------------------
	.section	.nv.constant4,"a",@progbits
	.align	8
	.align		8
.nv.constant4:
        /*0000*/ 	.dword	vprintf
	.align		8
        /*0008*/ 	.dword	$str


//--------------------- .text._Z3DotPiS_S_        --------------------------
	.section	.text._Z3DotPiS_S_,"ax",@progbits
	.align	128
        .global         _Z3DotPiS_S_
        .type           _Z3DotPiS_S_,@function
        .size           _Z3DotPiS_S_,(.L_x_2 - _Z3DotPiS_S_)
        .other          _Z3DotPiS_S_,@"STO_CUDA_ENTRY STV_DEFAULT"
_Z3DotPiS_S_:
.text._Z3DotPiS_S_:
[----:B------:R-:W0:Y:S01]  /*0000*/  LDC R1, c[0x0][0x37c] ;  /* 0x0000df00ff017b82 */ /* 0x000e220000000800 */
[----:B------:R-:W1:Y:S07]  /*0010*/  S2R R9, SR_TID.X ;  /* 0x0000000000097919 */ /* 0x000e6e0000002100 */
[----:B------:R-:W1:Y:S01]  /*0020*/  LDC.64 R2, c[0x0][0x380] ;  /* 0x0000e000ff027b82 */ /* 0x000e620000000a00 */
[----:B------:R-:W2:Y:S01]  /*0030*/  LDCU.64 UR6, c[0x0][0x358] ;  /* 0x00006b00ff0677ac */ /* 0x000ea20008000a00 */
[----:B0-----:R-:W-:-:S06]  /*0040*/  VIADD R1, R1, 0xfffffff8 ;  /* 0xfffffff801017836 */ /* 0x001fcc0000000000 */
[----:B------:R-:W0:Y:S01]  /*0050*/  LDC.64 R4, c[0x0][0x388] ;  /* 0x0000e200ff047b82 */ /* 0x000e220000000a00 */
[----:B-1----:R-:W-:-:S04]  /*0060*/  IMAD.WIDE.U32 R2, R9, 0x4, R2 ;  /* 0x0000000409027825 */ /* 0x002fc800078e0002 */
[C---:B0-----:R-:W-:Y:S02]  /*0070*/  IMAD.WIDE.U32 R4, R9.reuse, 0x4, R4 ;  /* 0x0000000409047825 */ /* 0x041fe400078e0004 */
[----:B--2---:R-:W2:Y:S04]  /*0080*/  LDG.E R2, desc[UR6][R2.64] ;  /* 0x0000000602027981 */ /* 0x004ea8000c1e1900 */
[----:B------:R-:W2:Y:S01]  /*0090*/  LDG.E R5, desc[UR6][R4.64] ;  /* 0x0000000604057981 */ /* 0x000ea2000c1e1900 */
[----:B------:R-:W0:Y:S01]  /*00a0*/  S2UR UR5, SR_CgaCtaId ;  /* 0x00000000000579c3 */ /* 0x000e220000008800 */
[----:B------:R-:W-:Y:S01]  /*00b0*/  UMOV UR4, 0x400 ;  /* 0x0000040000047882 */ /* 0x000fe20000000000 */
[----:B------:R-:W-:Y:S01]  /*00c0*/  ISETP.NE.AND P0, PT, R9, RZ, PT ;  /* 0x000000ff0900720c */ /* 0x000fe20003f05270 */
[----:B------:R-:W1:Y:S01]  /*00d0*/  LDCU UR8, c[0x0][0x2f8] ;  /* 0x00005f00ff0877ac */ /* 0x000e620008000800 */
[----:B------:R-:W3:Y:S01]  /*00e0*/  LDCU UR9, c[0x0][0x2fc] ;  /* 0x00005f80ff0977ac */ /* 0x000ee20008000800 */
[----:B-1----:R-:W-:Y:S01]  /*00f0*/  IADD3 R6, P1, PT, R1, UR8, RZ ;  /* 0x0000000801067c10 */ /* 0x002fe2000ff3e0ff */
[----:B0-----:R-:W-:-:S04]  /*0100*/  ULEA UR4, UR5, UR4, 0x18 ;  /* 0x0000000405047291 */ /* 0x001fc8000f8ec0ff */
[----:B---3--:R-:W-:Y:S02]  /*0110*/  IMAD.X R7, RZ, RZ, UR9, P1 ;  /* 0x00000009ff077e24 */ /* 0x008fe400088e06ff */
[----:B------:R-:W-:Y:S01]  /*0120*/  LEA R9, R9, UR4, 0x2 ;  /* 0x0000000409097c11 */ /* 0x000fe2000f8e10ff */
[----:B--2---:R-:W-:-:S05]  /*0130*/  IMAD R0, R2, R5, RZ ;  /* 0x0000000502007224 */ /* 0x004fca00078e02ff */
[----:B------:R0:W-:Y:S01]  /*0140*/  STS [R9], R0 ;  /* 0x0000000009007388 */ /* 0x0001e20000000800 */
[----:B------:R-:W-:Y:S06]  /*0150*/  BAR.SYNC.DEFER_BLOCKING 0x0 ;  /* 0x0000000000007b1d */ /* 0x000fec0000010000 */
[----:B------:R-:W-:Y:S05]  /*0160*/  @P0 EXIT ;  /* 0x000000000000094d */ /* 0x000fea0003800000 */
[----:B------:R-:W1:Y:S01]  /*0170*/  LDS.128 R12, [UR4] ;  /* 0x00000004ff0c7984 */ /* 0x000e620008000c00 */
[----:B------:R-:W2:Y:S03]  /*0180*/  LDC.64 R2, c[0x0][0x390] ;  /* 0x0000e400ff027b82 */ /* 0x000ea60000000a00 */
[----:B0-----:R-:W0:Y:S04]  /*0190*/  LDS.128 R8, [UR4+0x10] ;  /* 0x00001004ff087984 */ /* 0x001e280008000c00 */
[----:B------:R-:W3:Y:S01]  /*01a0*/  LDS.64 R4, [UR4+0x20] ;  /* 0x00002004ff047984 */ /* 0x000ee20008000a00 */
[----:B------:R-:W4:Y:S01]  /*01b0*/  LDCU.64 UR4, c[0x4][0x8] ;  /* 0x01000100ff0477ac */ /* 0x000f220008000a00 */
[----:B-1----:R-:W-:-:S04]  /*01c0*/  IADD3 R12, PT, PT, R14, R13, R12 ;  /* 0x0000000d0e0c7210 */ /* 0x002fc80007ffe00c */
[----:B0-----:R-:W-:-:S04]  /*01d0*/  IADD3 R8, PT, PT, R8, R15, R12 ;  /* 0x0000000f08087210 */ /* 0x001fc80007ffe00c */
[----:B------:R-:W-:-:S04]  /*01e0*/  IADD3 R8, PT, PT, R10, R9, R8 ;  /* 0x000000090a087210 */ /* 0x000fc80007ffe008 */
[----:B---3--:R-:W-:Y:S01]  /*01f0*/  IADD3 R0, PT, PT, R4, R11, R8 ;  /* 0x0000000b04007210 */ /* 0x008fe20007ffe008 */
[----:B----4-:R-:W-:Y:S01]  /*0200*/  IMAD.U32 R4, RZ, RZ, UR4 ;  /* 0x00000004ff047e24 */ /* 0x010fe2000f8e00ff */
[----:B------:R-:W-:-:S03]  /*0210*/  MOV R8, 0x0 ;  /* 0x0000000000087802 */ /* 0x000fc60000000f00 */
[----:B------:R-:W-:Y:S02]  /*0220*/  IMAD.IADD R0, R0, 0x1, R5 ;  /* 0x0000000100007824 */ /* 0x000fe400078e0205 */
[----:B------:R-:W-:Y:S01]  /*0230*/  IMAD.U32 R5, RZ, RZ, UR5 ;  /* 0x00000005ff057e24 */ /* 0x000fe2000f8e00ff */
[----:B------:R-:W0:Y:S02]  /*0240*/  LDC.64 R8, c[0x4][R8] ;  /* 0x0100000008087b82 */ /* 0x000e240000000a00 */
[----:B------:R1:W-:Y:S04]  /*0250*/  STL [R1], R0 ;  /* 0x0000000001007387 */ /* 0x0003e80000100800 */
[----:B--2---:R1:W-:Y:S02]  /*0260*/  STG.E desc[UR6][R2.64], R0 ;  /* 0x0000000002007986 */ /* 0x0043e4000c101906 */
[----:B------:R-:W-:-:S07]  /*0270*/  LEPC R20, `(.L_x_0) ;  /* 0x000000001014794e */ /* 0x000fce0000000000 */
[----:B01----:R-:W-:Y:S05]  /*0280*/  CALL.ABS.NOINC R8 ;  /* 0x0000000008007343 */ /* 0x003fea0003c00000 */
.L_x_0:
[----:B------:R-:W-:Y:S05]  /*0290*/  EXIT ;  /* 0x000000000000794d */ /* 0x000fea0003800000 */
.L_x_1:
[----:B------:R-:W-:-:S00]  /*02a0*/  BRA `(.L_x_1) ;  /* 0xfffffffc00fc7947 */ /* 0x000fc0000383ffff */
[----:B------:R-:W-:-:S00]  /*02b0*/  NOP ;  /* 0x0000000000007918 */ /* 0x000fc00000000000 */
        /* <DEDUP_REMOVED lines=12> */
.L_x_2:


//--------------------- .nv.global.init           --------------------------
	.section	.nv.global.init,"aw",@progbits
.nv.global.init:
	.type		$str,@object
	.size		$str,(.L_0 - $str)
$str:
        /*0000*/ 	.byte	0x73, 0x75, 0x6d, 0x20, 0x43, 0x61, 0x6c, 0x63, 0x75, 0x6c, 0x61, 0x74, 0x65, 0x64, 0x20, 0x6f
        /*0010*/ 	.byte	0x6e, 0x20, 0x44, 0x65, 0x76, 0x69, 0x63, 0x65, 0x3a, 0x20, 0x25, 0x64, 0x0a, 0x00
.L_0:


//--------------------- .nv.shared._Z3DotPiS_S_   --------------------------
	.section	.nv.shared._Z3DotPiS_S_,"aw",@nobits
	.sectionflags	@""
	.align	4
.nv.shared._Z3DotPiS_S_:
	.zero		1064


//--------------------- .nv.shared.reserved.0     --------------------------
	.section	.nv.shared.reserved.0,"aw",@nobits
	.weak		__nv_reservedSMEM_offset_0_alias
	.size		__nv_reservedSMEM_offset_0_alias, 0, 64
	.other		__nv_reservedSMEM_offset_0_alias,@"STO_CUDA_RESERVED_SHARED STV_DEFAULT"
__nv_reservedSMEM_offset_0_alias:
	.zero		0
	.zero		64


//--------------------- .nv.constant0._Z3DotPiS_S_ --------------------------
	.section	.nv.constant0._Z3DotPiS_S_,"a",@progbits
	.sectionflags	@""
	.align	4
.nv.constant0._Z3DotPiS_S_:
	.zero		920


//--------------------- SYMBOLS --------------------------

	.type		.nv.reservedSmem.offset0,@object
	.size		.nv.reservedSmem.offset0,0x4
	.type		.nv.reservedSmem.cap,@object
	.size		.nv.reservedSmem.cap,0x4
	.type		vprintf,@function
